//
// Generated by NVIDIA NVVM Compiler
//
// Compiler Build ID: CL-36424714
// Cuda compilation tools, release 13.0, V13.0.88
// Based on NVVM 20.0.0
//

.version 9.0
.target sm_100
.address_size 64

	// .globl	_Z10vector_addPiS_S_i

.visible .entry _Z10vector_addPiS_S_i(
	.param .u64 .ptr .align 1 _Z10vector_addPiS_S_i_param_0,
	.param .u64 .ptr .align 1 _Z10vector_addPiS_S_i_param_1,
	.param .u64 .ptr .align 1 _Z10vector_addPiS_S_i_param_2,
	.param .u32 _Z10vector_addPiS_S_i_param_3
)
{
	.reg .pred 	%p<2>;
	.reg .b32 	%r<9>;
	.reg .b64 	%rd<11>;

	ld.param.u64 	%rd1, [_Z10vector_addPiS_S_i_param_0];
	ld.param.u64 	%rd2, [_Z10vector_addPiS_S_i_param_1];
	ld.param.u64 	%rd3, [_Z10vector_addPiS_S_i_param_2];
	ld.param.u32 	%r2, [_Z10vector_addPiS_S_i_param_3];
	mov.u32 	%r3, %tid.x;
	mov.u32 	%r4, %ntid.x;
	mov.u32 	%r5, %ctaid.x;
	mad.lo.s32 	%r1, %r4, %r5, %r3;
	setp.ge.s32 	%p1, %r1, %r2;
	@%p1 bra 	$L__BB0_2;
	cvta.to.global.u64 	%rd4, %rd1;
	cvta.to.global.u64 	%rd5, %rd2;
	cvta.to.global.u64 	%rd6, %rd3;
	mul.wide.s32 	%rd7, %r1, 4;
	add.s64 	%rd8, %rd4, %rd7;
	ld.global.u32 	%r6, [%rd8];
	add.s64 	%rd9, %rd5, %rd7;
	ld.global.u32 	%r7, [%rd9];
	add.s32 	%r8, %r7, %r6;
	add.s64 	%rd10, %rd6, %rd7;
	st.global.u32 	[%rd10], %r8;
$L__BB0_2:
	ret;

}


// ===== COMPILED SASS (sm_100) =====

	.target	sm_100

	.elftype	@"ET_EXEC"


//--------------------- .note.nv.tkinfo           --------------------------
	.section	.note.nv.tkinfo,"",@"SHT_NOTE"
	.sectionflags	@"SHF_NOTE_NV_TKINFO"
	.tkinfo
        /*0018*/ 	.word	0x00000002
        /*0030*/ 	.string	""
        /*0030*/ 	.string	"ptxas"
        /*0030*/ 	.string	"Cuda compilation tools, release 13.0, V13.0.88"
        /*0030*/ 	.string	"Build cuda_13.0.r13.0/compiler.36424714_0"
        /*0030*/ 	.string	"-arch sm_100 -m 64 "



//--------------------- .note.nv.cuinfo           --------------------------
	.section	.note.nv.cuinfo,"",@"SHT_NOTE"
	.sectionflags	@"SHF_NOTE_NV_CUINFO"
        /*0018*/ 	.short	0x0002
        /*001a*/ 	.short	0x0064
        /*001c*/ 	.short	0x0082
	.zero		2


//--------------------- .nv.info                  --------------------------
	.section	.nv.info,"",@"SHT_CUDA_INFO"
	.align	4


	//----- nvinfo : EIATTR_REGCOUNT
	.align		4
        /*0000*/ 	.byte	0x04, 0x2f
        /*0002*/ 	.short	(.L_1 - .L_0)
	.align		4
.L_0:
        /*0004*/ 	.word	index@(_Z10vector_addPiS_S_i)
        /*0008*/ 	.word	0x0000000c


	//----- nvinfo : EIATTR_FRAME_SIZE
	.align		4
.L_1:
        /*000c*/ 	.byte	0x04, 0x11
        /*000e*/ 	.short	(.L_3 - .L_2)
	.align		4
.L_2:
        /*0010*/ 	.word	index@(_Z10vector_addPiS_S_i)
        /*0014*/ 	.word	0x00000000


	//----- nvinfo : EIATTR_MIN_STACK_SIZE
	.align		4
.L_3:
        /*0018*/ 	.byte	0x04, 0x12
        /*001a*/ 	.short	(.L_5 - .L_4)
	.align		4
.L_4:
        /*001c*/ 	.word	index@(_Z10vector_addPiS_S_i)
        /*0020*/ 	.word	0x00000000
.L_5:


//--------------------- .nv.compat                --------------------------
	.section	.nv.compat,"",@"SHT_CUDA_COMPAT_INFO"
	.align	4
        /*0000*/ 	.byte	0x02, 0x09, 0x00, 0x00, 0x02, 0x02, 0x01, 0x00, 0x02, 0x05, 0x05, 0x00, 0x03, 0x07, 0x01, 0x01
        /*0010*/ 	.byte	0x02, 0x03, 0x00, 0x00, 0x02, 0x06, 0x01, 0x00, 0x04, 0x0b, 0x08, 0x00, 0x09, 0x00, 0x00, 0x00
        /*0020*/ 	.byte	0x00, 0x00, 0x00, 0x00


//--------------------- .nv.info._Z10vector_addPiS_S_i --------------------------
	.section	.nv.info._Z10vector_addPiS_S_i,"",@"SHT_CUDA_INFO"
	.sectionflags	@""
	.align	4


	//----- nvinfo : EIATTR_CUDA_API_VERSION
	.align		4
        /*0000*/ 	.byte	0x04, 0x37
        /*0002*/ 	.short	(.L_7 - .L_6)
.L_6:
        /*0004*/ 	.word	0x00000082


	//----- nvinfo : EIATTR_KPARAM_INFO
	.align		4
.L_7:
        /*0008*/ 	.byte	0x04, 0x17
        /*000a*/ 	.short	(.L_9 - .L_8)
.L_8:
        /*000c*/ 	.word	0x00000000
        /*0010*/ 	.short	0x0003
        /*0012*/ 	.short	0x0018
        /*0014*/ 	.byte	0x00, 0xf0, 0x11, 0x00


	//----- nvinfo : EIATTR_KPARAM_INFO
	.align		4
.L_9:
        /*0018*/ 	.byte	0x04, 0x17
        /*001a*/ 	.short	(.L_11 - .L_10)
.L_10:
        /*001c*/ 	.word	0x00000000
        /*0020*/ 	.short	0x0002
        /*0022*/ 	.short	0x0010
        /*0024*/ 	.byte	0x00, 0xf5, 0x21, 0x00


	//----- nvinfo : EIATTR_KPARAM_INFO
	.align		4
.L_11:
        /*0028*/ 	.byte	0x04, 0x17
        /*002a*/ 	.short	(.L_13 - .L_12)
.L_12:
        /*002c*/ 	.word	0x00000000
        /*0030*/ 	.short	0x0001
        /*0032*/ 	.short	0x0008
        /*0034*/ 	.byte	0x00, 0xf5, 0x21, 0x00


	//----- nvinfo : EIATTR_KPARAM_INFO
	.align		4
.L_13:
        /*0038*/ 	.byte	0x04, 0x17
        /*003a*/ 	.short	(.L_15 - .L_14)
.L_14:
        /*003c*/ 	.word	0x00000000
        /*0040*/ 	.short	0x0000
        /*0042*/ 	.short	0x0000
        /*0044*/ 	.byte	0x00, 0xf5, 0x21, 0x00


	//----- nvinfo : EIATTR_SPARSE_MMA_MASK
	.align		4
.L_15:
        /*0048*/ 	.byte	0x03, 0x50
        /*004a*/ 	.short	0x0000


	//----- nvinfo : EIATTR_MAXREG_COUNT
	.align		4
        /*004c*/ 	.byte	0x03, 0x1b
        /*004e*/ 	.short	0x00ff


	//----- nvinfo : EIATTR_MERCURY_ISA_VERSION
	.align		4
        /*0050*/ 	.byte	0x03, 0x5f
        /*0052*/ 	.short	0x0101


	//----- nvinfo : EIATTR_VRC_CTA_INIT_COUNT
	.align		4
        /*0054*/ 	.byte	0x02, 0x4a
	.zero		1
	.zero		1


	//----- nvinfo : EIATTR_EXIT_INSTR_OFFSETS
	.align		4
        /*0058*/ 	.byte	0x04, 0x1c
        /*005a*/ 	.short	(.L_17 - .L_16)


	//   ....[0]....
.L_16:
        /*005c*/ 	.word	0x00000070


	//   ....[1]....
        /*0060*/ 	.word	0x00000130


	//----- nvinfo : EIATTR_CBANK_PARAM_SIZE
	.align		4
.L_17:
        /*0064*/ 	.byte	0x03, 0x19
        /*0066*/ 	.short	0x001c


	//----- nvinfo : EIATTR_PARAM_CBANK
	.align		4
        /*0068*/ 	.byte	0x04, 0x0a
        /*006a*/ 	.short	(.L_19 - .L_18)
	.align		4
.L_18:
        /*006c*/ 	.word	index@(.nv.constant0._Z10vector_addPiS_S_i)
        /*0070*/ 	.short	0x0380
        /*0072*/ 	.short	0x001c


	//----- nvinfo : EIATTR_SW_WAR
	.align		4
.L_19:
        /*0074*/ 	.byte	0x04, 0x36
        /*0076*/ 	.short	(.L_21 - .L_20)
.L_20:
        /*0078*/ 	.word	0x00000008
.L_21:


//--------------------- .nv.callgraph             --------------------------
	.section	.nv.callgraph,"",@"SHT_CUDA_CALLGRAPH"
	.align	4
	.sectionentsize	8
	.align		4
        /*0000*/ 	.word	0x00000000
	.align		4
        /*0004*/ 	.word	0xffffffff
	.align		4
        /*0008*/ 	.word	0x00000000
	.align		4
        /*000c*/ 	.word	0xfffffffe
	.align		4
        /*0010*/ 	.word	0x00000000
	.align		4
        /*0014*/ 	.word	0xfffffffd
	.align		4
        /*0018*/ 	.word	0x00000000
	.align		4
        /*001c*/ 	.word	0xfffffffc


//--------------------- .text._Z10vector_addPiS_S_i --------------------------
	.section	.text._Z10vector_addPiS_S_i,"ax",@progbits
	.align	128
        .global         _Z10vector_addPiS_S_i
        .type           _Z10vector_addPiS_S_i,@function
        .size           _Z10vector_addPiS_S_i,(.L_x_1 - _Z10vector_addPiS_S_i)
        .other          _Z10vector_addPiS_S_i,@"STO_CUDA_ENTRY STV_DEFAULT"
_Z10vector_addPiS_S_i:
.text._Z10vector_addPiS_S_i:
[----:B------:R-:W-:Y:S01]  /*0000*/  LDC R1, c[0x0][0x37c] ;  /* 0x0000df00ff017b82 */ /* 0x000fe20000000800 */
[----:B------:R-:W0:Y:S01]  /*0010*/  S2R R9, SR_TID.X ;  /* 0x0000000000097919 */ /* 0x000e220000002100 */
[----:B------:R-:W0:Y:S01]  /*0020*/  LDCU UR4, c[0x0][0x360] ;  /* 0x00006c00ff0477ac */ /* 0x000e220008000800 */
[----:B------:R-:W0:Y:S01]  /*0030*/  S2R R0, SR_CTAID.X ;  /* 0x0000000000007919 */ /* 0x000e220000002500 */
[----:B------:R-:W1:Y:S01]  /*0040*/  LDCU UR5, c[0x0][0x398] ;  /* 0x00007300ff0577ac */ /* 0x000e620008000800 */
[----:B0-----:R-:W-:-:S05]  /*0050*/  IMAD R9, R0, UR4, R9 ;  /* 0x0000000400097c24 */ /* 0x001fca000f8e0209 */
[----:B-1----:R-:W-:-:S13]  /*0060*/  ISETP.GE.AND P0, PT, R9, UR5, PT ;  /* 0x0000000509007c0c */ /* 0x002fda000bf06270 */
[----:B------:R-:W-:Y:S05]  /*0070*/  @P0 EXIT ;  /* 0x000000000000094d */ /* 0x000fea0003800000 */
[----:B------:R-:W0:Y:S01]  /*0080*/  LDC.64 R2, c[0x0][0x380] ;  /* 0x0000e000ff027b82 */ /* 0x000e220000000a00 */
[----:B------:R-:W1:Y:S07]  /*0090*/  LDCU.64 UR4, c[0x0][0x358] ;  /* 0x00006b00ff0477ac */ /* 0x000e6e0008000a00 */
[----:B------:R-:W2:Y:S08]  /*00a0*/  LDC.64 R4, c[0x0][0x388] ;  /* 0x0000e200ff047b82 */ /* 0x000eb00000000a00 */
[----:B------:R-:W3:Y:S01]  /*00b0*/  LDC.64 R6, c[0x0][0x390] ;  /* 0x0000e400ff067b82 */ /* 0x000ee20000000a00 */
[----:B0-----:R-:W-:-:S06]  /*00c0*/  IMAD.WIDE R2, R9, 0x4, R2 ;  /* 0x0000000409027825 */ /* 0x001fcc00078e0202 */
[----:B-1----:R-:W4:Y:S01]  /*00d0*/  LDG.E R2, desc[UR4][R2.64] ;  /* 0x0000000402027981 */ /* 0x002f22000c1e1900 */
[----:B--2---:R-:W-:-:S06]  /*00e0*/  IMAD.WIDE R4, R9, 0x4, R4 ;  /* 0x0000000409047825 */ /* 0x004fcc00078e0204 */
[----:B------:R-:W4:Y:S01]  /*00f0*/  LDG.E R5, desc[UR4][R4.64] ;  /* 0x0000000404057981 */ /* 0x000f22000c1e1900 */
[----:B---3--:R-:W-:Y:S01]  /*0100*/  IMAD.WIDE R6, R9, 0x4, R6 ;  /* 0x0000000409067825 */ /* 0x008fe200078e0206 */
[----:B----4-:R-:W-:-:S05]  /*0110*/  IADD3 R9, PT, PT, R2, R5, RZ ;  /* 0x0000000502097210 */ /* 0x010fca0007ffe0ff */
[----:B------:R-:W-:Y:S01]  /*0120*/  STG.E desc[UR4][R6.64], R9 ;  /* 0x0000000906007986 */ /* 0x000fe2000c101904 */
[----:B------:R-:W-:Y:S05]  /*0130*/  EXIT ;  /* 0x000000000000794d */ /* 0x000fea0003800000 */
.L_x_0:
[----:B------:R-:W-:-:S00]  /*0140*/  BRA `(.L_x_0) ;  /* 0xfffffffc00fc7947 */ /* 0x000fc0000383ffff */
[----:B------:R-:W-:-:S00]  /*0150*/  NOP ;  /* 0x0000000000007918 */ /* 0x000fc00000000000 */
        /* <DEDUP_REMOVED lines=10> */
.L_x_1:


//--------------------- .nv.shared.reserved.0     --------------------------
	.section	.nv.shared.reserved.0,"aw",@nobits
	.weak		__nv_reservedSMEM_offset_0_alias
	.size		__nv_reservedSMEM_offset_0_alias, 0, 64
	.other		__nv_reservedSMEM_offset_0_alias,@"STO_CUDA_RESERVED_SHARED STV_DEFAULT"
__nv_reservedSMEM_offset_0_alias:
	.zero		0
	.zero		64


//--------------------- .nv.constant0._Z10vector_addPiS_S_i --------------------------
	.section	.nv.constant0._Z10vector_addPiS_S_i,"a",@progbits
	.sectionflags	@""
	.align	4
.nv.constant0._Z10vector_addPiS_S_i:
	.zero		924


//--------------------- SYMBOLS --------------------------

	.type		.nv.reservedSmem.offset0,@object
	.size		.nv.reservedSmem.offset0,0x4
